	.headerflags	@"EF_CUDA_TEXMODE_UNIFIED EF_CUDA_64BIT_ADDRESS EF_CUDA_ACCELERATORS EF_CUDA_SM90 EF_CUDA_VIRTUAL_SM(EF_CUDA_SM90)"
	.elftype	@"ET_EXEC"


//--------------------- .nv.info                  --------------------------
	.section	.nv.info,"",@"SHT_CUDA_INFO"
	.align	4


	//----- nvinfo : EIATTR_REGCOUNT
	.align		4
        /*0000*/ 	.byte	0x04, 0x2f
        /*0002*/ 	.short	(.L_3 - .L_2)
	.align		4
.L_2:
        /*0004*/ 	.word	index@(triton_poi_fused_cat_6)
        /*0008*/ 	.word	0x0000001a


	//----- nvinfo : EIATTR_MIN_STACK_SIZE
	.align		4
.L_3:
        /*000c*/ 	.byte	0x04, 0x12
        /*000e*/ 	.short	(.L_5 - .L_4)
	.align		4
.L_4:
        /*0010*/ 	.word	index@(triton_poi_fused_cat_6)
        /*0014*/ 	.word	0x00000000


	//----- nvinfo : EIATTR_FRAME_SIZE
	.align		4
.L_5:
        /*0018*/ 	.byte	0x04, 0x11
        /*001a*/ 	.short	(.L_7 - .L_6)
	.align		4
.L_6:
        /*001c*/ 	.word	index@(triton_poi_fused_cat_6)
        /*0020*/ 	.word	0x00000000


	//----- nvinfo : EIATTR_MIN_STACK_SIZE
	.align		4
.L_7:
        /*0024*/ 	.byte	0x04, 0x12
        /*0026*/ 	.short	(.L_9 - .L_8)
	.align		4
.L_8:
        /*0028*/ 	.word	index@(triton_poi_fused_cat_6)
        /*002c*/ 	.word	0x00000000
.L_9:


//--------------------- .nv.info.triton_poi_fused_cat_6 --------------------------
	.section	.nv.info.triton_poi_fused_cat_6,"",@"SHT_CUDA_INFO"
	.sectionflags	@""
	.align	4


	//----- nvinfo : EIATTR_CUDA_API_VERSION
	.align		4
        /*0000*/ 	.byte	0x04, 0x37
        /*0002*/ 	.short	(.L_11 - .L_10)
.L_10:
        /*0004*/ 	.word	0x0000007c


	//----- nvinfo : EIATTR_KPARAM_INFO
	.align		4
.L_11:
        /*0008*/ 	.byte	0x04, 0x17
        /*000a*/ 	.short	(.L_13 - .L_12)
.L_12:
        /*000c*/ 	.word	0x00000000
        /*0010*/ 	.short	0x0009
        /*0012*/ 	.short	0x0048
        /*0014*/ 	.byte	0x00, 0xf0, 0x11, 0x00


	//----- nvinfo : EIATTR_KPARAM_INFO
	.align		4
.L_13:
        /*0018*/ 	.byte	0x04, 0x17
        /*001a*/ 	.short	(.L_15 - .L_14)
.L_14:
        /*001c*/ 	.word	0x00000000
        /*0020*/ 	.short	0x0008
        /*0022*/ 	.short	0x0040
        /*0024*/ 	.byte	0x00, 0xf4, 0x21, 0x00


	//----- nvinfo : EIATTR_KPARAM_INFO
	.align		4
.L_15:
        /*0028*/ 	.byte	0x04, 0x17
        /*002a*/ 	.short	(.L_17 - .L_16)
.L_16:
        /*002c*/ 	.word	0x00000000
        /*0030*/ 	.short	0x0007
        /*0032*/ 	.short	0x0038
        /*0034*/ 	.byte	0x00, 0xf4, 0x21, 0x00


	//----- nvinfo : EIATTR_KPARAM_INFO
	.align		4
.L_17:
        /*0038*/ 	.byte	0x04, 0x17
        /*003a*/ 	.short	(.L_19 - .L_18)
.L_18:
        /*003c*/ 	.word	0x00000000
        /*0040*/ 	.short	0x0006
        /*0042*/ 	.short	0x0030
        /*0044*/ 	.byte	0x00, 0xf4, 0x21, 0x00


	//----- nvinfo : EIATTR_KPARAM_INFO
	.align		4
.L_19:
        /*0048*/ 	.byte	0x04, 0x17
        /*004a*/ 	.short	(.L_21 - .L_20)
.L_20:
        /*004c*/ 	.word	0x00000000
        /*0050*/ 	.short	0x0005
        /*0052*/ 	.short	0x0028
        /*0054*/ 	.byte	0x00, 0xf4, 0x21, 0x00


	//----- nvinfo : EIATTR_KPARAM_INFO
	.align		4
.L_21:
        /*0058*/ 	.byte	0x04, 0x17
        /*005a*/ 	.short	(.L_23 - .L_22)
.L_22:
        /*005c*/ 	.word	0x00000000
        /*0060*/ 	.short	0x0004
        /*0062*/ 	.short	0x0020
        /*0064*/ 	.byte	0x00, 0xf4, 0x21, 0x00


	//----- nvinfo : EIATTR_KPARAM_INFO
	.align		4
.L_23:
        /*0068*/ 	.byte	0x04, 0x17
        /*006a*/ 	.short	(.L_25 - .L_24)
.L_24:
        /*006c*/ 	.word	0x00000000
        /*0070*/ 	.short	0x0003
        /*0072*/ 	.short	0x0018
        /*0074*/ 	.byte	0x00, 0xf4, 0x21, 0x00


	//----- nvinfo : EIATTR_KPARAM_INFO
	.align		4
.L_25:
        /*0078*/ 	.byte	0x04, 0x17
        /*007a*/ 	.short	(.L_27 - .L_26)
.L_26:
        /*007c*/ 	.word	0x00000000
        /*0080*/ 	.short	0x0002
        /*0082*/ 	.short	0x0010
        /*0084*/ 	.byte	0x00, 0xf4, 0x21, 0x00


	//----- nvinfo : EIATTR_KPARAM_INFO
	.align		4
.L_27:
        /*0088*/ 	.byte	0x04, 0x17
        /*008a*/ 	.short	(.L_29 - .L_28)
.L_28:
        /*008c*/ 	.word	0x00000000
        /*0090*/ 	.short	0x0001
        /*0092*/ 	.short	0x0008
        /*0094*/ 	.byte	0x00, 0xf4, 0x21, 0x00


	//----- nvinfo : EIATTR_KPARAM_INFO
	.align		4
.L_29:
        /*0098*/ 	.byte	0x04, 0x17
        /*009a*/ 	.short	(.L_31 - .L_30)
.L_30:
        /*009c*/ 	.word	0x00000000
        /*00a0*/ 	.short	0x0000
        /*00a2*/ 	.short	0x0000
        /*00a4*/ 	.byte	0x00, 0xf4, 0x21, 0x00


	//----- nvinfo : EIATTR_SPARSE_MMA_MASK
	.align		4
.L_31:
        /*00a8*/ 	.byte	0x03, 0x50
        /*00aa*/ 	.short	0x0000


	//----- nvinfo : EIATTR_MAXREG_COUNT
	.align		4
        /*00ac*/ 	.byte	0x03, 0x1b
        /*00ae*/ 	.short	0x00ff


	//----- nvinfo : EIATTR_EXIT_INSTR_OFFSETS
	.align		4
        /*00b0*/ 	.byte	0x04, 0x1c
        /*00b2*/ 	.short	(.L_33 - .L_32)


	//   ....[0]....
.L_32:
        /*00b4*/ 	.word	0x000006d0


	//   ....[1]....
        /*00b8*/ 	.word	0x000006f0


	//----- nvinfo : EIATTR_REQNTID
	.align		4
.L_33:
        /*00bc*/ 	.byte	0x04, 0x10
        /*00be*/ 	.short	(.L_35 - .L_34)
.L_34:
        /*00c0*/ 	.word	0x00000080
        /*00c4*/ 	.word	0x00000001
        /*00c8*/ 	.word	0x00000001


	//----- nvinfo : EIATTR_CBANK_PARAM_SIZE
	.align		4
.L_35:
        /*00cc*/ 	.byte	0x03, 0x19
        /*00ce*/ 	.short	0x004c


	//----- nvinfo : EIATTR_PARAM_CBANK
	.align		4
        /*00d0*/ 	.byte	0x04, 0x0a
        /*00d2*/ 	.short	(.L_37 - .L_36)
	.align		4
.L_36:
        /*00d4*/ 	.word	index@(.nv.constant0.triton_poi_fused_cat_6)
        /*00d8*/ 	.short	0x0210
        /*00da*/ 	.short	0x004c


	//----- nvinfo : EIATTR_SW_WAR
	.align		4
.L_37:
        /*00dc*/ 	.byte	0x04, 0x36
        /*00de*/ 	.short	(.L_39 - .L_38)
.L_38:
        /*00e0*/ 	.word	0x00000008
.L_39:


//--------------------- .nv.callgraph             --------------------------
	.section	.nv.callgraph,"",@"SHT_CUDA_CALLGRAPH"
	.align	4
	.sectionentsize	8
	.align		4
        /*0000*/ 	.word	0x00000000
	.align		4
        /*0004*/ 	.word	0xffffffff
	.align		4
        /*0008*/ 	.word	0x00000000
	.align		4
        /*000c*/ 	.word	0xfffffffe
	.align		4
        /*0010*/ 	.word	0x00000000
	.align		4
        /*0014*/ 	.word	0xfffffffd
	.align		4
        /*0018*/ 	.word	0x00000000
	.align		4
        /*001c*/ 	.word	0xfffffffc


//--------------------- .nv.constant4             --------------------------
	.section	.nv.constant4,"a",@progbits
	.align	8
	.align		8
.nv.constant4:
        /*0000*/ 	.dword	_$_str
	.align		8
        /*0008*/ 	.dword	_$_str_$_2


//--------------------- .text.triton_poi_fused_cat_6 --------------------------
	.section	.text.triton_poi_fused_cat_6,"ax",@progbits
	.align	128
        .global         triton_poi_fused_cat_6
        .type           triton_poi_fused_cat_6,@function
        .size           triton_poi_fused_cat_6,(.L_x_1 - triton_poi_fused_cat_6)
        .other          triton_poi_fused_cat_6,@"STO_CUDA_ENTRY STV_DEFAULT"
triton_poi_fused_cat_6:
.text.triton_poi_fused_cat_6:
[----:B------:R-:W0:Y:S01]  /*0000*/  LDC R1, c[0x0][0x28] ;  /* 0x00000a00ff017b82 */ /* 0x000e220000000800 */
[----:B------:R-:W1:Y:S01]  /*0010*/  S2R R12, SR_TID.X ;  /* 0x00000000000c7919 */ /* 0x000e620000002100 */
[----:B------:R-:W-:Y:S01]  /*0020*/  ULDC.64 UR4, c[0x0][0x248] ;  /* 0x0000920000047ab9 */ /* 0x000fe20000000a00 */
[----:B------:R-:W-:-:S05]  /*0030*/  IMAD.MOV.U32 R15, RZ, RZ, RZ ;  /* 0x000000ffff0f7224 */ /* 0x000fca00078e00ff */
[----:B------:R-:W2:Y:S01]  /*0040*/  LDC.64 R8, c[0x0][0x230] ;  /* 0x00008c00ff087b82 */ /* 0x000ea20000000a00 */
[----:B------:R-:W3:Y:S01]  /*0050*/  S2R R3, SR_CTAID.X ;  /* 0x0000000000037919 */ /* 0x000ee20000002500 */
[----:B------:R-:W-:Y:S01]  /*0060*/  IMAD.MOV.U32 R21, RZ, RZ, RZ ;  /* 0x000000ffff157224 */ /* 0x000fe200078e00ff */
[----:B-1----:R-:W-:-:S05]  /*0070*/  LOP3.LUT R12, R12, 0x7f, RZ, 0xc0, !PT ;  /* 0x0000007f0c0c7812 */ /* 0x002fca00078ec0ff */
[----:B---3--:R-:W-:-:S05]  /*0080*/  IMAD R12, R3, 0x80, R12 ;  /* 0x00000080030c7824 */ /* 0x008fca00078e020c */
[----:B------:R-:W-:Y:S02]  /*0090*/  SHF.R.S32.HI R5, RZ, 0x1f, R12 ;  /* 0x0000001fff057819 */ /* 0x000fe4000001140c */
[----:B------:R-:W-:Y:S02]  /*00a0*/  ISETP.GE.AND P0, PT, R12, 0x200, PT ;  /* 0x000002000c00780c */ /* 0x000fe40003f06270 */
[CC--:B------:R-:W-:Y:S02]  /*00b0*/  LEA.HI R0, R5.reuse, R12.reuse, RZ, 0x4 ;  /* 0x0000000c05007211 */ /* 0x0c0fe400078f20ff */
[----:B------:R-:W-:Y:S02]  /*00c0*/  LEA.HI R14, R5, R12, RZ, 0x7 ;  /* 0x0000000c050e7211 */ /* 0x000fe400078f38ff */
[----:B------:R-:W-:Y:S02]  /*00d0*/  SHF.R.S32.HI R11, RZ, 0x4, R0 ;  /* 0x00000004ff0b7819 */ /* 0x000fe40000011400 */
[----:B------:R-:W-:-:S02]  /*00e0*/  SHF.R.S32.HI R13, RZ, 0x7, R14 ;  /* 0x00000007ff0d7819 */ /* 0x000fc4000001140e */
[----:B------:R-:W-:Y:S02]  /*00f0*/  LEA.HI R2, R11, R11, RZ, 0x3 ;  /* 0x0000000b0b027211 */ /* 0x000fe400078f18ff */
[----:B------:R-:W-:Y:S01]  /*0100*/  LOP3.LUT R5, R0, 0xfffffff0, RZ, 0xc0, !PT ;  /* 0xfffffff000057812 */ /* 0x000fe200078ec0ff */
[----:B------:R-:W-:Y:S01]  /*0110*/  IMAD.SHL.U32 R7, R13, 0x40, RZ ;  /* 0x000000400d077824 */ /* 0x000fe200078e00ff */
[----:B------:R-:W-:Y:S02]  /*0120*/  LOP3.LUT R4, R2, 0xfffffff8, RZ, 0xc0, !PT ;  /* 0xfffffff802047812 */ /* 0x000fe400078ec0ff */
[----:B------:R-:W1:Y:S01]  /*0130*/  LDC.64 R2, c[0x0][0x228] ;  /* 0x00008a00ff027b82 */ /* 0x000e620000000a00 */
[----:B------:R-:W-:Y:S01]  /*0140*/  IMAD.IADD R10, R12, 0x1, -R5 ;  /* 0x000000010c0a7824 */ /* 0x000fe200078e0a05 */
[----:B------:R-:W-:Y:S01]  /*0150*/  SHF.R.S32.HI R5, RZ, 0x1f, R7 ;  /* 0x0000001fff057819 */ /* 0x000fe20000011407 */
[----:B------:R-:W-:-:S03]  /*0160*/  IMAD.IADD R11, R11, 0x1, -R4 ;  /* 0x000000010b0b7824 */ /* 0x000fc600078e0a04 */
[----:B------:R-:W-:Y:S01]  /*0170*/  SHF.R.S32.HI R6, RZ, 0x1f, R10 ;  /* 0x0000001fff067819 */ /* 0x000fe2000001140a */
[C---:B------:R-:W-:Y:S01]  /*0180*/  IMAD.SHL.U32 R0, R11.reuse, 0x10, RZ ;  /* 0x000000100b007824 */ /* 0x040fe200078e00ff */
[C---:B------:R-:W-:Y:S02]  /*0190*/  LOP3.LUT R4, R11.reuse, 0xfffffffe, RZ, 0xc0, !PT ;  /* 0xfffffffe0b047812 */ /* 0x040fe400078ec0ff */
[----:B------:R-:W-:Y:S02]  /*01a0*/  ISETP.GT.AND P1, PT, R11, 0x3, !P0 ;  /* 0x000000030b00780c */ /* 0x000fe40004724270 */
[----:B------:R-:W-:Y:S02]  /*01b0*/  ISETP.NE.AND P3, PT, R4, 0x2, PT ;  /* 0x000000020400780c */ /* 0x000fe40003f65270 */
[----:B------:R-:W-:Y:S02]  /*01c0*/  IADD3 R7, P4, P5, R0, R10, R7 ;  /* 0x0000000a00077210 */ /* 0x000fe40007d9e007 */
[----:B------:R-:W-:-:S02]  /*01d0*/  ISETP.LT.AND P2, PT, R12, 0x200, !P3 ;  /* 0x000002000c00780c */ /* 0x000fc40005f41270 */
[----:B------:R-:W-:-:S04]  /*01e0*/  SHF.R.S32.HI R4, RZ, 0x1f, R0 ;  /* 0x0000001fff047819 */ /* 0x000fc80000011400 */
[----:B------:R-:W-:Y:S02]  /*01f0*/  IADD3.X R4, R4, R6, R5, P4, P5 ;  /* 0x0000000604047210 */ /* 0x000fe400027ea405 */
[----:B------:R-:W-:Y:S01]  /*0200*/  LEA R18, P4, R7, UR4, 0x2 ;  /* 0x0000000407127c11 */ /* 0x000fe2000f8810ff */
[----:B-1----:R-:W-:Y:S02]  /*0210*/  IMAD.WIDE R16, R11, 0x4, R2 ;  /* 0x000000040b107825 */ /* 0x002fe400078e0202 */
[----:B------:R-:W1:Y:S01]  /*0220*/  LDC.64 R2, c[0x0][0x238] ;  /* 0x00008e00ff027b82 */ /* 0x000e620000000a00 */
[----:B------:R-:W-:Y:S01]  /*0230*/  LEA.HI.X R19, R7, UR5, R4, 0x2, P4 ;  /* 0x0000000507137c11 */ /* 0x000fe2000a0f1404 */
[----:B------:R-:W-:Y:S02]  /*0240*/  ULDC.64 UR4, c[0x0][0x208] ;  /* 0x0000820000047ab9 */ /* 0x000fe40000000a00 */
[----:B------:R-:W3:Y:S04]  /*0250*/  @P2 LDG.E.EL R15, desc[UR4][R16.64+-0x8] ;  /* 0xfffff804100f2981 */ /* 0x000ee8000c2e1900 */
[----:B------:R4:W5:Y:S01]  /*0260*/  @P1 LDG.E R21, desc[UR4][R18.64+-0x100] ;  /* 0xffff000412151981 */ /* 0x000962000c1e1900 */
[----:B------:R-:W3:Y:S08]  /*0270*/  LDC.64 R6, c[0x0][0x218] ;  /* 0x00008600ff067b82 */ /* 0x000ef00000000a00 */
[----:B------:R-:W1:Y:S01]  /*0280*/  LDC.64 R4, c[0x0][0x220] ;  /* 0x00008800ff047b82 */ /* 0x000e620000000a00 */
[----:B----4-:R-:W-:-:S02]  /*0290*/  IMAD.MOV.U32 R18, RZ, RZ, RZ ;  /* 0x000000ffff127224 */ /* 0x010fc400078e00ff */
[----:B--2---:R-:W-:-:S04]  /*02a0*/  IMAD.WIDE R8, R11, 0x4, R8 ;  /* 0x000000040b087825 */ /* 0x004fc800078e0208 */
[C---:B-1----:R-:W-:Y:S01]  /*02b0*/  IMAD.WIDE R2, R11.reuse, 0x4, R2 ;  /* 0x000000040b027825 */ /* 0x042fe200078e0202 */
[----:B------:R1:W2:Y:S03]  /*02c0*/  @P2 LDG.E.EL R18, desc[UR4][R8.64+-0x8] ;  /* 0xfffff80408122981 */ /* 0x0002a6000c2e1900 */
[C---:B0-----:R-:W-:Y:S01]  /*02d0*/  IMAD.WIDE R4, R11.reuse, 0x4, R4 ;  /* 0x000000040b047825 */ /* 0x041fe200078e0204 */
[----:B------:R-:W-:Y:S02]  /*02e0*/  LOP3.LUT R23, R14, 0xffffff80, RZ, 0xc0, !PT ;  /* 0xffffff800e177812 */ /* 0x000fe400078ec0ff */
[----:B------:R-:W-:-:S03]  /*02f0*/  ISETP.GE.AND P4, PT, R11, 0x2, PT ;  /* 0x000000020b00780c */ /* 0x000fc60003f86270 */
[----:B------:R-:W-:-:S04]  /*0300*/  IMAD.IADD R14, R12, 0x1, -R23 ;  /* 0x000000010c0e7824 */ /* 0x000fc800078e0a17 */
[----:B------:R-:W-:Y:S02]  /*0310*/  IMAD R14, R13, 0x20, R14 ;  /* 0x000000200d0e7824 */ /* 0x000fe400078e020e */
[----:B-1----:R-:W-:Y:S01]  /*0320*/  IMAD.MOV.U32 R8, RZ, RZ, RZ ;  /* 0x000000ffff087224 */ /* 0x002fe200078e00ff */
[----:B---3--:R-:W-:Y:S01]  /*0330*/  SEL R20, R15, RZ, P2 ;  /* 0x000000ff0f147207 */ /* 0x008fe20001000000 */
[----:B------:R-:W-:Y:S01]  /*0340*/  IMAD R15, R13, 0x20, R10 ;  /* 0x000000200d0f7824 */ /* 0x000fe200078e020a */
[----:B-----5:R-:W-:-:S03]  /*0350*/  SEL R10, R21, RZ, P1 ;  /* 0x000000ff150a7207 */ /* 0x020fc60000800000 */
[----:B------:R-:W-:Y:S01]  /*0360*/  FADD R22, R20, 9.9999997473787516356e-06 ;  /* 0x3727c5ac14167421 */ /* 0x000fe20000000000 */
[----:B------:R-:W-:Y:S01]  /*0370*/  IADD3 R15, R0, -0x20, R15 ;  /* 0xffffffe0000f7810 */ /* 0x000fe20007ffe00f */
[----:B------:R-:W-:Y:S02]  /*0380*/  FADD R16, RZ, -R10 ;  /* 0x8000000aff107221 */ /* 0x000fe40000000000 */
[----:B------:R-:W0:Y:S02]  /*0390*/  MUFU.SQRT R0, R22 ;  /* 0x0000001600007308 */ /* 0x000e240000002000 */
[----:B------:R-:W-:-:S04]  /*03a0*/  IMAD.WIDE R20, R15, 0x4, R6 ;  /* 0x000000040f147825 */ /* 0x000fc800078e0206 */
[----:B------:R-:W-:Y:S01]  /*03b0*/  FMUL R19, R16, 1.4426950216293334961 ;  /* 0x3fb8aa3b10137820 */ /* 0x000fe20000400000 */
[----:B------:R-:W1:Y:S01]  /*03c0*/  LDC.64 R6, c[0x0][0x210] ;  /* 0x00008400ff067b82 */ /* 0x000e620000000a00 */
[----:B------:R-:W-:-:S03]  /*03d0*/  IMAD.MOV.U32 R15, RZ, RZ, RZ ;  /* 0x000000ffff0f7224 */ /* 0x000fc600078e00ff */
[----:B------:R-:W-:Y:S02]  /*03e0*/  FSETP.GEU.AND P1, PT, R19, -126, PT ;  /* 0xc2fc00001300780b */ /* 0x000fe40003f2e000 */
[----:B------:R-:W-:Y:S01]  /*03f0*/  CS2R R16, SRZ ;  /* 0x0000000000107805 */ /* 0x000fe2000001ff00 */
[----:B------:R3:W4:Y:S01]  /*0400*/  @P2 LDG.E R15, desc[UR4][R20.64] ;  /* 0x00000004140f2981 */ /* 0x000722000c1e1900 */
[----:B0-----:R-:W-:-:S04]  /*0410*/  FSETP.GT.AND P5, PT, R0, 8.50705917302346158658e+37, PT ;  /* 0x7e8000000000780b */ /* 0x001fc80003fa4000 */
[----:B------:R0:W5:Y:S01]  /*0420*/  @P2 LDG.E.EL R16, desc[UR4][R4.64+-0x8] ;  /* 0xfffff80404102981 */ /* 0x000162000c2e1900 */
[----:B------:R-:W-:-:S03]  /*0430*/  FSETP.GEU.AND P6, PT, R0, 1.175494350822287508e-38, PT ;  /* 0x008000000000780b */ /* 0x000fc60003fce000 */
[----:B------:R1:W5:Y:S01]  /*0440*/  @P2 LDG.E.EL R17, desc[UR4][R2.64+-0x8] ;  /* 0xfffff80402112981 */ /* 0x000362000c2e1900 */
[----:B------:R-:W-:Y:S01]  /*0450*/  @!P1 FMUL R19, R19, 0.5 ;  /* 0x3f00000013139820 */ /* 0x000fe20000400000 */
[----:B---3--:R-:W3:Y:S01]  /*0460*/  LDC.64 R20, c[0x0][0x240] ;  /* 0x00009000ff147b82 */ /* 0x008ee20000000a00 */
[----:B------:R-:W-:-:S04]  /*0470*/  IMAD.MOV.U32 R22, RZ, RZ, 0x3e800000 ;  /* 0x3e800000ff167424 */ /* 0x000fc800078e00ff */
[----:B------:R-:W1:Y:S01]  /*0480*/  MUFU.EX2 R19, R19 ;  /* 0x0000001300137308 */ /* 0x000e620000000800 */
[----:B0-----:R-:W-:Y:S01]  /*0490*/  FSEL R4, R22, 1, P5 ;  /* 0x3f80000016047808 */ /* 0x001fe20002800000 */
[----:B------:R-:W-:Y:S01]  /*04a0*/  @P5 FMUL R0, R0, 0.25 ;  /* 0x3e80000000005820 */ /* 0x000fe20000400000 */
[----:B------:R-:W-:Y:S01]  /*04b0*/  IMAD R13, R13, 0x20, R14 ;  /* 0x000000200d0d7824 */ /* 0x000fe200078e020e */
[----:B--2---:R-:W-:Y:S01]  /*04c0*/  SEL R18, R18, RZ, P2 ;  /* 0x000000ff12127207 */ /* 0x004fe20001000000 */
[----:B------:R-:W-:Y:S02]  /*04d0*/  IMAD.MOV.U32 R5, RZ, RZ, RZ ;  /* 0x000000ffff057224 */ /* 0x000fe400078e00ff */
[----:B------:R-:W-:Y:S01]  /*04e0*/  @!P6 FMUL R0, R0, 16777216 ;  /* 0x4b8000000000e820 */ /* 0x000fe20000400000 */
[----:B------:R-:W-:Y:S01]  /*04f0*/  @!P6 FMUL R4, R4, 16777216 ;  /* 0x4b8000000404e820 */ /* 0x000fe20000400000 */
[----:B------:R-:W-:Y:S01]  /*0500*/  ISETP.GE.AND P6, PT, R11, 0x4, PT ;  /* 0x000000040b00780c */ /* 0x000fe20003fc6270 */
[----:B-1----:R-:W-:Y:S01]  /*0510*/  IMAD.WIDE R6, R14, 0x4, R6 ;  /* 0x000000040e067825 */ /* 0x002fe200078e0206 */
[C---:B------:R-:W-:Y:S01]  /*0520*/  ISETP.LT.AND P5, PT, R12.reuse, 0x200, !P4 ;  /* 0x000002000c00780c */ /* 0x040fe200067a1270 */
[----:B------:R-:W0:Y:S02]  /*0530*/  LDC.64 R2, c[0x0][0x250] ;  /* 0x00009400ff027b82 */ /* 0x000e240000000a00 */
[----:B------:R-:W-:Y:S01]  /*0540*/  @!P1 FMUL R19, R19, R19 ;  /* 0x0000001313139220 */ /* 0x000fe20000400000 */
[----:B------:R-:W-:Y:S01]  /*0550*/  ISETP.LT.AND P1, PT, R12, 0x200, !P6 ;  /* 0x000002000c00780c */ /* 0x000fe20007721270 */
[----:B---3--:R-:W-:-:S08]  /*0560*/  IMAD.WIDE R20, R13, 0x4, R20 ;  /* 0x000000040d147825 */ /* 0x008fd000078e0214 */
[----:B------:R1:W2:Y:S04]  /*0570*/  @P5 LDG.E R5, desc[UR4][R6.64] ;  /* 0x0000000406055981 */ /* 0x0002a8000c1e1900 */
[----:B------:R-:W3:Y:S01]  /*0580*/  @P1 LDG.E R8, desc[UR4][R20.64] ;  /* 0x0000000414081981 */ /* 0x000ee2000c1e1900 */
[----:B------:R-:W-:Y:S01]  /*0590*/  FADD R19, R19, 1 ;  /* 0x3f80000013137421 */ /* 0x000fe20000000000 */
[----:B------:R-:W1:Y:S02]  /*05a0*/  MUFU.RCP R9, R0 ;  /* 0x0000000000097308 */ /* 0x000e640000001000 */
[----:B-1----:R-:W-:Y:S01]  /*05b0*/  FMUL R9, R9, R4 ;  /* 0x0000000409097220 */ /* 0x002fe20000400000 */
[----:B0-----:R-:W-:Y:S01]  /*05c0*/  IMAD.WIDE R2, R12, 0x4, R2 ;  /* 0x000000040c027825 */ /* 0x001fe200078e0202 */
[----:B----4-:R-:W-:-:S02]  /*05d0*/  SEL R15, R15, RZ, P2 ;  /* 0x000000ff0f0f7207 */ /* 0x010fc40001000000 */
[----:B-----5:R-:W-:Y:S02]  /*05e0*/  SEL R16, R16, RZ, P2 ;  /* 0x000000ff10107207 */ /* 0x020fe40001000000 */
[----:B------:R-:W-:Y:S02]  /*05f0*/  SEL R17, R17, RZ, P2 ;  /* 0x000000ff11117207 */ /* 0x000fe40001000000 */
[----:B------:R-:W-:Y:S01]  /*0600*/  FSETP.GT.AND P2, PT, R19, 8.50705917302346158658e+37, PT ;  /* 0x7e8000001300780b */ /* 0x000fe20003f44000 */
[----:B------:R-:W-:-:S12]  /*0610*/  FADD R6, R15, -R16 ;  /* 0x800000100f067221 */ /* 0x000fd80000000000 */
[----:B------:R-:W-:Y:S01]  /*0620*/  @P2 FMUL R19, R19, 0.25 ;  /* 0x3e80000013132820 */ /* 0x000fe20000400000 */
[----:B------:R-:W-:-:S05]  /*0630*/  FMUL R6, R6, R9 ;  /* 0x0000000906067220 */ /* 0x000fca0000400000 */
[----:B------:R-:W0:Y:S01]  /*0640*/  MUFU.RCP R19, R19 ;  /* 0x0000001300137308 */ /* 0x000e220000001000 */
[----:B------:R-:W-:Y:S01]  /*0650*/  FFMA R17, R6, R18, R17 ;  /* 0x0000001206117223 */ /* 0x000fe20000000011 */
[----:B------:R-:W-:Y:S02]  /*0660*/  FSEL R22, R22, 1, P2 ;  /* 0x3f80000016167808 */ /* 0x000fe40001000000 */
[----:B--2---:R-:W-:Y:S02]  /*0670*/  SEL R5, R5, RZ, P5 ;  /* 0x000000ff05057207 */ /* 0x004fe40002800000 */
[----:B------:R-:W-:Y:S02]  /*0680*/  @P4 FSEL R5, R17, RZ, !P3 ;  /* 0x000000ff11054208 */ /* 0x000fe40005800000 */
[----:B---3--:R-:W-:Y:S01]  /*0690*/  SEL R8, R8, RZ, P1 ;  /* 0x000000ff08087207 */ /* 0x008fe20000800000 */
[----:B0-----:R-:W-:-:S04]  /*06a0*/  FMUL R7, R19, R22 ;  /* 0x0000001613077220 */ /* 0x001fc80000400000 */
[----:B------:R-:W-:Y:S01]  /*06b0*/  FADD R5, R5, R8 ;  /* 0x0000000805057221 */ /* 0x000fe20000000000 */
[----:B------:R-:W-:Y:S01]  /*06c0*/  @P6 FMUL R5, R10, R7 ;  /* 0x000000070a056220 */ /* 0x000fe20000400000 */
[----:B------:R-:W-:Y:S06]  /*06d0*/  @P0 EXIT ;  /* 0x000000000000094d */ /* 0x000fec0003800000 */
[----:B------:R-:W-:Y:S01]  /*06e0*/  STG.E desc[UR4][R2.64], R5 ;  /* 0x0000000502007986 */ /* 0x000fe2000c101904 */
[----:B------:R-:W-:Y:S05]  /*06f0*/  EXIT ;  /* 0x000000000000794d */ /* 0x000fea0003800000 */
.L_x_0:
[----:B------:R-:W-:-:S00]  /*0700*/  BRA `(.L_x_0) ;  /* 0xfffffffc00fc7947 */ /* 0x000fc0000383ffff */
[----:B------:R-:W-:-:S00]  /*0710*/  NOP ;  /* 0x0000000000007918 */ /* 0x000fc00000000000 */
        /* <DEDUP_REMOVED lines=14> */
.L_x_1:


//--------------------- .nv.global.init           --------------------------
	.section	.nv.global.init,"aw",@progbits
.nv.global.init:
	.type		_$_str,@object
	.size		_$_str,(_$_str_$_2 - _$_str)
_$_str:
        /*0000*/ 	.byte	0x5f, 0x5f, 0x43, 0x55, 0x44, 0x41, 0x5f, 0x46, 0x54, 0x5a, 0x00
	.type		_$_str_$_2,@object
	.size		_$_str_$_2,(.L_1 - _$_str_$_2)
_$_str_$_2:
        /*000b*/ 	.byte	0x5f, 0x5f, 0x43, 0x55, 0x44, 0x41, 0x5f, 0x50, 0x52, 0x45, 0x43, 0x5f, 0x53, 0x51, 0x52, 0x54
        /*001b*/ 	.byte	0x00
.L_1:


//--------------------- .nv.constant0.triton_poi_fused_cat_6 --------------------------
	.section	.nv.constant0.triton_poi_fused_cat_6,"a",@progbits
	.sectionflags	@""
	.align	4
.nv.constant0.triton_poi_fused_cat_6:
	.zero		604
